	.headerflags	@"EF_CUDA_TEXMODE_UNIFIED EF_CUDA_64BIT_ADDRESS EF_CUDA_ACCELERATORS EF_CUDA_SM90 EF_CUDA_VIRTUAL_SM(EF_CUDA_SM90)"
	.elftype	@"ET_EXEC"


//--------------------- .nv.info                  --------------------------
	.section	.nv.info,"",@"SHT_CUDA_INFO"
	.align	4


	//----- nvinfo : EIATTR_REGCOUNT
	.align		4
        /*0000*/ 	.byte	0x04, 0x2f
        /*0002*/ 	.short	(.L_4 - .L_3)
	.align		4
.L_3:
        /*0004*/ 	.word	index@(triton_poi_fused_constant_pad_nd_scalar_tensor_where_5)
        /*0008*/ 	.word	0x0000001e


	//----- nvinfo : EIATTR_MIN_STACK_SIZE
	.align		4
.L_4:
        /*000c*/ 	.byte	0x04, 0x12
        /*000e*/ 	.short	(.L_6 - .L_5)
	.align		4
.L_5:
        /*0010*/ 	.word	index@(triton_poi_fused_constant_pad_nd_scalar_tensor_where_5)
        /*0014*/ 	.word	0x00000000


	//----- nvinfo : EIATTR_FRAME_SIZE
	.align		4
.L_6:
        /*0018*/ 	.byte	0x04, 0x11
        /*001a*/ 	.short	(.L_8 - .L_7)
	.align		4
.L_7:
        /*001c*/ 	.word	index@(triton_poi_fused_constant_pad_nd_scalar_tensor_where_5)
        /*0020*/ 	.word	0x00000000


	//----- nvinfo : EIATTR_MIN_STACK_SIZE
	.align		4
.L_8:
        /*0024*/ 	.byte	0x04, 0x12
        /*0026*/ 	.short	(.L_10 - .L_9)
	.align		4
.L_9:
        /*0028*/ 	.word	index@(triton_poi_fused_constant_pad_nd_scalar_tensor_where_5)
        /*002c*/ 	.word	0x00000000
.L_10:


//--------------------- .nv.info.triton_poi_fused_constant_pad_nd_scalar_tensor_where_5 --------------------------
	.section	.nv.info.triton_poi_fused_constant_pad_nd_scalar_tensor_where_5,"",@"SHT_CUDA_INFO"
	.sectionflags	@""
	.align	4


	//----- nvinfo : EIATTR_CUDA_API_VERSION
	.align		4
        /*0000*/ 	.byte	0x04, 0x37
        /*0002*/ 	.short	(.L_12 - .L_11)
.L_11:
        /*0004*/ 	.word	0x0000007c


	//----- nvinfo : EIATTR_KPARAM_INFO
	.align		4
.L_12:
        /*0008*/ 	.byte	0x04, 0x17
        /*000a*/ 	.short	(.L_14 - .L_13)
.L_13:
        /*000c*/ 	.word	0x00000000
        /*0010*/ 	.short	0x0006
        /*0012*/ 	.short	0x0020
        /*0014*/ 	.byte	0x00, 0xf4, 0x21, 0x00


	//----- nvinfo : EIATTR_KPARAM_INFO
	.align		4
.L_14:
        /*0018*/ 	.byte	0x04, 0x17
        /*001a*/ 	.short	(.L_16 - .L_15)
.L_15:
        /*001c*/ 	.word	0x00000000
        /*0020*/ 	.short	0x0005
        /*0022*/ 	.short	0x001c
        /*0024*/ 	.byte	0x00, 0xf0, 0x11, 0x00


	//----- nvinfo : EIATTR_KPARAM_INFO
	.align		4
.L_16:
        /*0028*/ 	.byte	0x04, 0x17
        /*002a*/ 	.short	(.L_18 - .L_17)
.L_17:
        /*002c*/ 	.word	0x00000000
        /*0030*/ 	.short	0x0004
        /*0032*/ 	.short	0x0018
        /*0034*/ 	.byte	0x00, 0xf0, 0x11, 0x00


	//----- nvinfo : EIATTR_KPARAM_INFO
	.align		4
.L_18:
        /*0038*/ 	.byte	0x04, 0x17
        /*003a*/ 	.short	(.L_20 - .L_19)
.L_19:
        /*003c*/ 	.word	0x00000000
        /*0040*/ 	.short	0x0003
        /*0042*/ 	.short	0x0014
        /*0044*/ 	.byte	0x00, 0xf0, 0x11, 0x00


	//----- nvinfo : EIATTR_KPARAM_INFO
	.align		4
.L_20:
        /*0048*/ 	.byte	0x04, 0x17
        /*004a*/ 	.short	(.L_22 - .L_21)
.L_21:
        /*004c*/ 	.word	0x00000000
        /*0050*/ 	.short	0x0002
        /*0052*/ 	.short	0x0010
        /*0054*/ 	.byte	0x00, 0xf0, 0x11, 0x00


	//----- nvinfo : EIATTR_KPARAM_INFO
	.align		4
.L_22:
        /*0058*/ 	.byte	0x04, 0x17
        /*005a*/ 	.short	(.L_24 - .L_23)
.L_23:
        /*005c*/ 	.word	0x00000000
        /*0060*/ 	.short	0x0001
        /*0062*/ 	.short	0x0008
        /*0064*/ 	.byte	0x00, 0xf4, 0x21, 0x00


	//----- nvinfo : EIATTR_KPARAM_INFO
	.align		4
.L_24:
        /*0068*/ 	.byte	0x04, 0x17
        /*006a*/ 	.short	(.L_26 - .L_25)
.L_25:
        /*006c*/ 	.word	0x00000000
        /*0070*/ 	.short	0x0000
        /*0072*/ 	.short	0x0000
        /*0074*/ 	.byte	0x00, 0xf4, 0x21, 0x00


	//----- nvinfo : EIATTR_SPARSE_MMA_MASK
	.align		4
.L_26:
        /*0078*/ 	.byte	0x03, 0x50
        /*007a*/ 	.short	0x0000


	//----- nvinfo : EIATTR_MAXREG_COUNT
	.align		4
        /*007c*/ 	.byte	0x03, 0x1b
        /*007e*/ 	.short	0x00ff


	//----- nvinfo : EIATTR_EXTERNS
	.align		4
        /*0080*/ 	.byte	0x04, 0x0f
        /*0082*/ 	.short	(.L_28 - .L_27)


	//   ....[0]....
	.align		4
.L_27:
        /*0084*/ 	.word	index@(__assertfail)


	//----- nvinfo : EIATTR_SYSCALL_OFFSETS
	.align		4
.L_28:
        /*0088*/ 	.byte	0x04, 0x46
        /*008a*/ 	.short	(.L_30 - .L_29)


	//   ....[0]....
.L_29:
        /*008c*/ 	.word	0x00000660


	//----- nvinfo : EIATTR_EXIT_INSTR_OFFSETS
	.align		4
.L_30:
        /*0090*/ 	.byte	0x04, 0x1c
        /*0092*/ 	.short	(.L_32 - .L_31)


	//   ....[0]....
.L_31:
        /*0094*/ 	.word	0x00000f40


	//   ....[1]....
        /*0098*/ 	.word	0x00000fa0


	//----- nvinfo : EIATTR_REQNTID
	.align		4
.L_32:
        /*009c*/ 	.byte	0x04, 0x10
        /*009e*/ 	.short	(.L_34 - .L_33)
.L_33:
        /*00a0*/ 	.word	0x00000040
        /*00a4*/ 	.word	0x00000001
        /*00a8*/ 	.word	0x00000001


	//----- nvinfo : EIATTR_CRS_STACK_SIZE
	.align		4
.L_34:
        /*00ac*/ 	.byte	0x04, 0x1e
        /*00ae*/ 	.short	(.L_36 - .L_35)
.L_35:
        /*00b0*/ 	.word	0x00000000


	//----- nvinfo : EIATTR_CBANK_PARAM_SIZE
	.align		4
.L_36:
        /*00b4*/ 	.byte	0x03, 0x19
        /*00b6*/ 	.short	0x0028


	//----- nvinfo : EIATTR_PARAM_CBANK
	.align		4
        /*00b8*/ 	.byte	0x04, 0x0a
        /*00ba*/ 	.short	(.L_38 - .L_37)
	.align		4
.L_37:
        /*00bc*/ 	.word	index@(.nv.constant0.triton_poi_fused_constant_pad_nd_scalar_tensor_where_5)
        /*00c0*/ 	.short	0x0210
        /*00c2*/ 	.short	0x0028


	//----- nvinfo : EIATTR_SW_WAR
	.align		4
.L_38:
        /*00c4*/ 	.byte	0x04, 0x36
        /*00c6*/ 	.short	(.L_40 - .L_39)
.L_39:
        /*00c8*/ 	.word	0x00000008
.L_40:


//--------------------- .nv.callgraph             --------------------------
	.section	.nv.callgraph,"",@"SHT_CUDA_CALLGRAPH"
	.align	4
	.sectionentsize	8
	.align		4
        /*0000*/ 	.word	0x00000000
	.align		4
        /*0004*/ 	.word	0xffffffff
	.align		4
        /*0008*/ 	.word	index@(triton_poi_fused_constant_pad_nd_scalar_tensor_where_5)
	.align		4
        /*000c*/ 	.word	index@(__assertfail)
	.align		4
        /*0010*/ 	.word	0x00000000
	.align		4
        /*0014*/ 	.word	0xfffffffe
	.align		4
        /*0018*/ 	.word	0x00000000
	.align		4
        /*001c*/ 	.word	0xfffffffd
	.align		4
        /*0020*/ 	.word	0x00000000
	.align		4
        /*0024*/ 	.word	0xfffffffc


//--------------------- .nv.constant4             --------------------------
	.section	.nv.constant4,"a",@progbits
	.align	8
	.align		8
.nv.constant4:
        /*0000*/ 	.dword	__assertfail
	.align		8
        /*0008*/ 	.dword	assertFunc_0
	.align		8
        /*0010*/ 	.dword	assertFile_0
	.align		8
        /*0018*/ 	.dword	assertMessage_0


//--------------------- .text.triton_poi_fused_constant_pad_nd_scalar_tensor_where_5 --------------------------
	.section	.text.triton_poi_fused_constant_pad_nd_scalar_tensor_where_5,"ax",@progbits
	.sectionflags	@"SHF_BARRIERS=1"
	.align	128
        .global         triton_poi_fused_constant_pad_nd_scalar_tensor_where_5
        .type           triton_poi_fused_constant_pad_nd_scalar_tensor_where_5,@function
        .size           triton_poi_fused_constant_pad_nd_scalar_tensor_where_5,(.L_x_2 - triton_poi_fused_constant_pad_nd_scalar_tensor_where_5)
        .other          triton_poi_fused_constant_pad_nd_scalar_tensor_where_5,@"STO_CUDA_ENTRY STV_DEFAULT"
triton_poi_fused_constant_pad_nd_scalar_tensor_where_5:
.text.triton_poi_fused_constant_pad_nd_scalar_tensor_where_5:
[----:B------:R-:W0:Y:S02]  /*0000*/  LDC R1, c[0x0][0x28] ;  /* 0x00000a00ff017b82 */ /* 0x000e240000000800 */
[----:B------:R-:W1:Y:S01]  /*0010*/  LDC R14, c[0x0][0x220] ;  /* 0x00008800ff0e7b82 */ /* 0x000e620000000800 */
[----:B------:R-:W2:Y:S01]  /*0020*/  S2R R16, SR_TID.X ;  /* 0x0000000000107919 */ /* 0x000ea20000002100 */
[----:B------:R-:W-:Y:S01]  /*0030*/  IMAD.MOV.U32 R4, RZ, RZ, RZ ;  /* 0x000000ffff047224 */ /* 0x000fe200078e00ff */
[----:B------:R-:W-:Y:S01]  /*0040*/  ULDC UR4, c[0x0][0x224] ;  /* 0x0000890000047ab9 */ /* 0x000fe20000000800 */
[----:B------:R-:W-:Y:S01]  /*0050*/  ULDC.64 UR6, c[0x0][0x228] ;  /* 0x00008a0000067ab9 */ /* 0x000fe20000000a00 */
[----:B------:R-:W3:Y:S01]  /*0060*/  S2R R17, SR_CTAID.X ;  /* 0x0000000000117919 */ /* 0x000ee20000002500 */
[----:B-1----:R-:W-:Y:S02]  /*0070*/  IABS R0, R14 ;  /* 0x0000000e00007213 */ /* 0x002fe40000000000 */
[----:B------:R-:W-:Y:S02]  /*0080*/  ISETP.NE.AND P4, PT, R14, RZ, PT ;  /* 0x000000ff0e00720c */ /* 0x000fe40003f85270 */
[----:B------:R-:W1:Y:S01]  /*0090*/  I2F.RP R3, R0 ;  /* 0x0000000000037306 */ /* 0x000e620000209400 */
[----:B--2---:R-:W-:-:S04]  /*00a0*/  LOP3.LUT R2, R16, 0x3f, RZ, 0xc0, !PT ;  /* 0x0000003f10027812 */ /* 0x004fc800078ec0ff */
[----:B---3--:R-:W-:-:S04]  /*00b0*/  PRMT R2, R2, 0x6540, R17 ;  /* 0x0000654002027816 */ /* 0x008fc80000000011 */
[----:B------:R-:W-:Y:S01]  /*00c0*/  IABS R7, R2 ;  /* 0x0000000200077213 */ /* 0x000fe20000000000 */
[----:B-1----:R-:W1:Y:S01]  /*00d0*/  MUFU.RCP R3, R3 ;  /* 0x0000000300037308 */ /* 0x002e620000001000 */
[----:B------:R-:W-:-:S04]  /*00e0*/  LOP3.LUT R12, R2, 0xc0, RZ, 0xfc, !PT ;  /* 0x000000c0020c7812 */ /* 0x000fc800078efcff */
[----:B------:R-:W-:Y:S01]  /*00f0*/  IABS R11, R12 ;  /* 0x0000000c000b7213 */ /* 0x000fe20000000000 */
[----:B-1----:R-:W-:Y:S01]  /*0100*/  VIADD R5, R3, 0xffffffe ;  /* 0x0ffffffe03057836 */ /* 0x002fe20000000000 */
[----:B------:R-:W-:-:S04]  /*0110*/  LOP3.LUT R3, R2, 0x40, RZ, 0xfc, !PT ;  /* 0x0000004002037812 */ /* 0x000fc800078efcff */
[----:B------:R-:W-:Y:S01]  /*0120*/  IABS R9, R3 ;  /* 0x0000000300097213 */ /* 0x000fe20000000000 */
[----:B------:R-:W1:Y:S02]  /*0130*/  F2I.FTZ.U32.TRUNC.NTZ R5, R5 ;  /* 0x0000000500057305 */ /* 0x000e64000021f000 */
[----:B-1----:R-:W-:-:S04]  /*0140*/  IMAD.MOV R15, RZ, RZ, -R5 ;  /* 0x000000ffff0f7224 */ /* 0x002fc800078e0a05 */
[----:B------:R-:W-:-:S04]  /*0150*/  IMAD R15, R15, R0, RZ ;  /* 0x000000000f0f7224 */ /* 0x000fc800078e02ff */
[----:B------:R-:W-:Y:S01]  /*0160*/  IMAD.HI.U32 R15, R5, R15, R4 ;  /* 0x0000000f050f7227 */ /* 0x000fe200078e0004 */
[----:B------:R-:W-:-:S04]  /*0170*/  LOP3.LUT R4, R2, 0x80, RZ, 0xfc, !PT ;  /* 0x0000008002047812 */ /* 0x000fc800078efcff */
[----:B------:R-:W-:Y:S01]  /*0180*/  IABS R13, R4 ;  /* 0x00000004000d7213 */ /* 0x000fe20000000000 */
[----:B------:R-:W-:-:S04]  /*0190*/  IMAD.HI.U32 R6, R15, R7, RZ ;  /* 0x000000070f067227 */ /* 0x000fc800078e00ff */
[----:B------:R-:W-:-:S04]  /*01a0*/  IMAD.HI.U32 R5, R15, R9, RZ ;  /* 0x000000090f057227 */ /* 0x000fc800078e00ff */
[----:B------:R-:W-:Y:S02]  /*01b0*/  IMAD.MOV R10, RZ, RZ, -R6 ;  /* 0x000000ffff0a7224 */ /* 0x000fe400078e0a06 */
[----:B------:R-:W-:Y:S02]  /*01c0*/  IMAD.MOV R5, RZ, RZ, -R5 ;  /* 0x000000ffff057224 */ /* 0x000fe400078e0a05 */
[----:B------:R-:W-:-:S04]  /*01d0*/  IMAD.HI.U32 R6, R15, R11, RZ ;  /* 0x0000000b0f067227 */ /* 0x000fc800078e00ff */
[C---:B------:R-:W-:Y:S02]  /*01e0*/  IMAD R7, R0.reuse, R10, R7 ;  /* 0x0000000a00077224 */ /* 0x040fe400078e0207 */
[C---:B------:R-:W-:Y:S01]  /*01f0*/  IMAD R5, R0.reuse, R5, R9 ;  /* 0x0000000500057224 */ /* 0x040fe200078e0209 */
[----:B------:R-:W-:Y:S01]  /*0200*/  LOP3.LUT R9, RZ, R14, RZ, 0x33, !PT ;  /* 0x0000000eff097212 */ /* 0x000fe200078e33ff */
[----:B------:R-:W-:Y:S01]  /*0210*/  IMAD.HI.U32 R8, R15, R13, RZ ;  /* 0x0000000d0f087227 */ /* 0x000fe200078e00ff */
[C---:B------:R-:W-:Y:S02]  /*0220*/  ISETP.GT.U32.AND P1, PT, R0.reuse, R7, PT ;  /* 0x000000070000720c */ /* 0x040fe40003f24070 */
[----:B------:R-:W-:Y:S01]  /*0230*/  ISETP.GT.U32.AND P0, PT, R0, R5, PT ;  /* 0x000000050000720c */ /* 0x000fe20003f04070 */
[----:B------:R-:W-:Y:S02]  /*0240*/  IMAD.MOV R6, RZ, RZ, -R6 ;  /* 0x000000ffff067224 */ /* 0x000fe400078e0a06 */
[----:B------:R-:W-:-:S02]  /*0250*/  IMAD.MOV R8, RZ, RZ, -R8 ;  /* 0x000000ffff087224 */ /* 0x000fc400078e0a08 */
[C---:B------:R-:W-:Y:S02]  /*0260*/  IMAD R11, R0.reuse, R6, R11 ;  /* 0x00000006000b7224 */ /* 0x040fe400078e020b */
[----:B------:R-:W-:-:S03]  /*0270*/  IMAD R13, R0, R8, R13 ;  /* 0x00000008000d7224 */ /* 0x000fc600078e020d */
[C---:B------:R-:W-:Y:S01]  /*0280*/  ISETP.GT.U32.AND P2, PT, R0.reuse, R11, PT ;  /* 0x0000000b0000720c */ /* 0x040fe20003f44070 */
[--C-:B------:R-:W-:Y:S01]  /*0290*/  @!P1 IMAD.IADD R7, R7, 0x1, -R0.reuse ;  /* 0x0000000107079824 */ /* 0x100fe200078e0a00 */
[C---:B------:R-:W-:Y:S01]  /*02a0*/  ISETP.GT.U32.AND P3, PT, R0.reuse, R13, PT ;  /* 0x0000000d0000720c */ /* 0x040fe20003f64070 */
[----:B------:R-:W-:Y:S01]  /*02b0*/  @!P0 IMAD.IADD R5, R5, 0x1, -R0 ;  /* 0x0000000105058824 */ /* 0x000fe200078e0a00 */
[----:B------:R-:W-:Y:S02]  /*02c0*/  ISETP.GE.AND P1, PT, R3, RZ, PT ;  /* 0x000000ff0300720c */ /* 0x000fe40003f26270 */
[C---:B------:R-:W-:Y:S02]  /*02d0*/  ISETP.GT.U32.AND P6, PT, R0.reuse, R7, PT ;  /* 0x000000070000720c */ /* 0x040fe40003fc4070 */
[----:B------:R-:W-:-:S05]  /*02e0*/  ISETP.GT.U32.AND P5, PT, R0, R5, PT ;  /* 0x000000050000720c */ /* 0x000fca0003fa4070 */
[--C-:B------:R-:W-:Y:S01]  /*02f0*/  @!P2 IMAD.IADD R11, R11, 0x1, -R0.reuse ;  /* 0x000000010b0ba824 */ /* 0x100fe200078e0a00 */
[----:B------:R-:W-:Y:S01]  /*0300*/  ISETP.GE.AND P2, PT, R2, RZ, PT ;  /* 0x000000ff0200720c */ /* 0x000fe20003f46270 */
[----:B------:R-:W-:-:S03]  /*0310*/  @!P3 IMAD.IADD R13, R13, 0x1, -R0 ;  /* 0x000000010d0db824 */ /* 0x000fc600078e0a00 */
[C---:B------:R-:W-:Y:S01]  /*0320*/  ISETP.GT.U32.AND P3, PT, R0.reuse, R11, PT ;  /* 0x0000000b0000720c */ /* 0x040fe20003f64070 */
[--C-:B------:R-:W-:Y:S01]  /*0330*/  @!P6 IMAD.IADD R7, R7, 0x1, -R0.reuse ;  /* 0x000000010707e824 */ /* 0x100fe200078e0a00 */
[----:B------:R-:W-:Y:S01]  /*0340*/  ISETP.GT.U32.AND P0, PT, R0, R13, PT ;  /* 0x0000000d0000720c */ /* 0x000fe20003f04070 */
[----:B------:R-:W-:Y:S01]  /*0350*/  @!P5 IMAD.IADD R5, R5, 0x1, -R0 ;  /* 0x000000010505d824 */ /* 0x000fe200078e0a00 */
[----:B------:R-:W-:Y:S02]  /*0360*/  ISETP.GE.AND P6, PT, R4, RZ, PT ;  /* 0x000000ff0400720c */ /* 0x000fe40003fc6270 */
[----:B------:R-:W-:Y:S01]  /*0370*/  ISETP.GE.AND P5, PT, R12, RZ, PT ;  /* 0x000000ff0c00720c */ /* 0x000fe20003fa6270 */
[----:B------:R-:W-:Y:S02]  /*0380*/  @!P1 IMAD.MOV R5, RZ, RZ, -R5 ;  /* 0x000000ffff059224 */ /* 0x000fe400078e0a05 */
[----:B------:R-:W-:-:S03]  /*0390*/  @!P2 IMAD.MOV R7, RZ, RZ, -R7 ;  /* 0x000000ffff07a224 */ /* 0x000fc600078e0a07 */
[----:B------:R-:W-:Y:S01]  /*03a0*/  SEL R5, R9, R5, !P4 ;  /* 0x0000000509057207 */ /* 0x000fe20006000000 */
[--C-:B------:R-:W-:Y:S01]  /*03b0*/  @!P3 IMAD.IADD R11, R11, 0x1, -R0.reuse ;  /* 0x000000010b0bb824 */ /* 0x100fe200078e0a00 */
[----:B------:R-:W-:Y:S01]  /*03c0*/  SEL R7, R9, R7, !P4 ;  /* 0x0000000709077207 */ /* 0x000fe20006000000 */
[----:B------:R-:W-:Y:S01]  /*03d0*/  @!P0 IMAD.IADD R13, R13, 0x1, -R0 ;  /* 0x000000010d0d8824 */ /* 0x000fe200078e0a00 */
[----:B------:R-:W-:Y:S02]  /*03e0*/  ISETP.GE.AND P2, PT, R5, UR4, PT ;  /* 0x0000000405007c0c */ /* 0x000fe4000bf46270 */
[----:B------:R-:W-:Y:S01]  /*03f0*/  ISETP.GE.AND P1, PT, R7, UR4, PT ;  /* 0x0000000407007c0c */ /* 0x000fe2000bf26270 */
[----:B------:R-:W-:Y:S01]  /*0400*/  @!P6 IMAD.MOV R13, RZ, RZ, -R13 ;  /* 0x000000ffff0de224 */ /* 0x000fe200078e0a0d */
[----:B------:R-:W-:Y:S01]  /*0410*/  ISETP.LT.AND P2, PT, R3, UR7, !P2 ;  /* 0x0000000703007c0c */ /* 0x000fe2000d741270 */
[----:B------:R-:W-:Y:S01]  /*0420*/  @!P5 IMAD.MOV R11, RZ, RZ, -R11 ;  /* 0x000000ffff0bd224 */ /* 0x000fe200078e0a0b */
[----:B------:R-:W-:-:S02]  /*0430*/  ISETP.LT.AND P1, PT, R2, UR7, !P1 ;  /* 0x0000000702007c0c */ /* 0x000fc4000cf21270 */
[C---:B------:R-:W-:Y:S02]  /*0440*/  SEL R13, R9.reuse, R13, !P4 ;  /* 0x0000000d090d7207 */ /* 0x040fe40006000000 */
[----:B------:R-:W-:Y:S02]  /*0450*/  SEL R11, R9, R11, !P4 ;  /* 0x0000000b090b7207 */ /* 0x000fe40006000000 */
[----:B------:R-:W-:Y:S02]  /*0460*/  ISETP.GE.AND P1, PT, R7, UR6, P1 ;  /* 0x0000000607007c0c */ /* 0x000fe40008f26270 */
[----:B------:R-:W-:Y:S02]  /*0470*/  ISETP.GE.AND P3, PT, R5, UR6, P2 ;  /* 0x0000000605007c0c */ /* 0x000fe40009766270 */
[----:B------:R-:W-:Y:S02]  /*0480*/  ISETP.GE.AND P5, PT, R13, UR4, PT ;  /* 0x000000040d007c0c */ /* 0x000fe4000bfa6270 */
[----:B------:R-:W-:-:S02]  /*0490*/  ISETP.GE.AND P0, PT, R11, UR4, PT ;  /* 0x000000040b007c0c */ /* 0x000fc4000bf06270 */
[----:B------:R-:W-:Y:S02]  /*04a0*/  SEL R2, RZ, 0x1, !P1 ;  /* 0x00000001ff027807 */ /* 0x000fe40004800000 */
[----:B------:R-:W-:Y:S02]  /*04b0*/  SEL R3, RZ, 0x1fffe, !P3 ;  /* 0x0001fffeff037807 */ /* 0x000fe40005800000 */
[----:B------:R-:W-:Y:S02]  /*04c0*/  ISETP.LT.AND P2, PT, R4, UR7, !P5 ;  /* 0x0000000704007c0c */ /* 0x000fe4000ef41270 */
[----:B------:R-:W-:Y:S01]  /*04d0*/  ISETP.LT.AND P0, PT, R12, UR7, !P0 ;  /* 0x000000070c007c0c */ /* 0x000fe2000c701270 */
[----:B------:R-:W-:Y:S01]  /*04e0*/  IMAD.IADD R4, R2, 0x1, R3 ;  /* 0x0000000102047824 */ /* 0x000fe200078e0203 */
[----:B------:R-:W-:Y:S02]  /*04f0*/  ISETP.GE.AND P2, PT, R13, UR6, P2 ;  /* 0x000000060d007c0c */ /* 0x000fe40009746270 */
[----:B------:R-:W-:-:S02]  /*0500*/  ISETP.GE.AND P0, PT, R11, UR6, P0 ;  /* 0x000000060b007c0c */ /* 0x000fc40008706270 */
[----:B------:R-:W-:Y:S02]  /*0510*/  SEL R2, RZ, 0x4, !P2 ;  /* 0x00000004ff027807 */ /* 0x000fe40005000000 */
[----:B------:R-:W-:Y:S02]  /*0520*/  SEL R3, RZ, 0x7fff8, !P0 ;  /* 0x0007fff8ff037807 */ /* 0x000fe40004000000 */
[----:B------:R-:W-:-:S04]  /*0530*/  LOP3.LUT R4, R4, 0x3, RZ, 0xc0, !PT ;  /* 0x0000000304047812 */ /* 0x000fc800078ec0ff */
[----:B------:R-:W-:-:S04]  /*0540*/  IADD3 R2, R4, R3, R2 ;  /* 0x0000000304027210 */ /* 0x000fc80007ffe002 */
[----:B------:R-:W-:-:S13]  /*0550*/  LOP3.LUT P0, RZ, R2, 0xf, RZ, 0xc0, !PT ;  /* 0x0000000f02ff7812 */ /* 0x000fda000780c0ff */
[----:B------:R-:W-:Y:S05]  /*0560*/  @!P0 BRA `(.L_x_0) ;  /* 0x0000000000408947 */ /* 0x000fea0003800000 */
[----:B------:R-:W-:Y:S01]  /*0570*/  MOV R2, 0x0 ;  /* 0x0000000000027802 */ /* 0x000fe20000000f00 */
[----:B------:R-:W-:Y:S01]  /*0580*/  ULDC.64 UR8, c[0x4][0x18] ;  /* 0x0100060000087ab9 */ /* 0x000fe20000000a00 */
[----:B------:R-:W-:Y:S01]  /*0590*/  ULDC.64 UR10, c[0x4][0x8] ;  /* 0x01000200000a7ab9 */ /* 0x000fe20000000a00 */
[----:B------:R-:W-:-:S07]  /*05a0*/  IMAD.U32 R4, RZ, RZ, UR8 ;  /* 0x00000008ff047e24 */ /* 0x000fce000f8e00ff */
[----:B------:R-:W-:Y:S01]  /*05b0*/  LEPC R20, `(.L_x_0) ;  /* 0x00000000b014794e */ /* 0x000fe20000000000 */
[----:B------:R-:W-:Y:S01]  /*05c0*/  IMAD.U32 R5, RZ, RZ, UR9 ;  /* 0x00000009ff057e24 */ /* 0x000fe2000f8e00ff */
[----:B------:R-:W1:Y:S01]  /*05d0*/  LDC.64 R2, c[0x4][R2] ;  /* 0x0100000002027b82 */ /* 0x000e620000000a00 */
[----:B------:R-:W-:Y:S01]  /*05e0*/  ULDC.64 UR8, c[0x4][0x10] ;  /* 0x0100040000087ab9 */ /* 0x000fe20000000a00 */
[----:B------:R-:W-:Y:S02]  /*05f0*/  IMAD.U32 R10, RZ, RZ, UR10 ;  /* 0x0000000aff0a7e24 */ /* 0x000fe4000f8e00ff */
[----:B------:R-:W-:Y:S02]  /*0600*/  IMAD.U32 R6, RZ, RZ, UR8 ;  /* 0x00000008ff067e24 */ /* 0x000fe4000f8e00ff */
[----:B------:R-:W-:Y:S02]  /*0610*/  IMAD.U32 R7, RZ, RZ, UR9 ;  /* 0x00000009ff077e24 */ /* 0x000fe4000f8e00ff */
[----:B------:R-:W-:-:S02]  /*0620*/  IMAD.U32 R11, RZ, RZ, UR11 ;  /* 0x0000000bff0b7e24 */ /* 0x000fc4000f8e00ff */
[----:B------:R-:W-:Y:S02]  /*0630*/  IMAD.MOV.U32 R8, RZ, RZ, 0x21 ;  /* 0x00000021ff087424 */ /* 0x000fe400078e00ff */
[----:B------:R-:W-:Y:S02]  /*0640*/  IMAD.MOV.U32 R12, RZ, RZ, 0x1 ;  /* 0x00000001ff0c7424 */ /* 0x000fe400078e00ff */
[----:B------:R-:W-:-:S07]  /*0650*/  IMAD.MOV.U32 R13, RZ, RZ, RZ ;  /* 0x000000ffff0d7224 */ /* 0x000fce00078e00ff */
[----:B01----:R-:W-:Y:S05]  /*0660*/  CALL.ABS.NOINC R2 ;  /* 0x0000000002007343 */ /* 0x003fea0003c00000 */
.L_x_0:
[----:B------:R-:W-:Y:S01]  /*0670*/  IMAD.SHL.U32 R16, R16, 0x4, RZ ;  /* 0x0000000410107824 */ /* 0x000fe200078e00ff */
[----:B------:R-:W1:Y:S01]  /*0680*/  LDC.64 R12, c[0x0][0x208] ;  /* 0x00008200ff0c7b82 */ /* 0x000e620000000a00 */
[----:B------:R-:W-:Y:S07]  /*0690*/  WARPSYNC.ALL ;  /* 0x0000000000007948 */ /* 0x000fee0003800000 */
[----:B------:R-:W-:Y:S01]  /*06a0*/  BAR.SYNC.DEFER_BLOCKING 0x0 ;  /* 0x0000000000007b1d */ /* 0x000fe20000010000 */
[----:B------:R-:W-:-:S04]  /*06b0*/  LOP3.LUT R16, R16, 0xfc, RZ, 0xc0, !PT ;  /* 0x000000fc10107812 */ /* 0x000fc800078ec0ff */
[----:B------:R-:W-:-:S04]  /*06c0*/  PRMT R17, R16, 0x6540, R17 ;  /* 0x0000654010117816 */ /* 0x000fc80000000011 */
[----:B------:R-:W-:Y:S02]  /*06d0*/  LOP3.LUT R11, R17, 0x1, RZ, 0xfc, !PT ;  /* 0x00000001110b7812 */ /* 0x000fe400078efcff */
[----:B------:R-:W-:Y:S02]  /*06e0*/  IABS R6, R17 ;  /* 0x0000001100067213 */ /* 0x000fe40000000000 */
[----:B------:R-:W-:-:S03]  /*06f0*/  IABS R3, R11 ;  /* 0x0000000b00037213 */ /* 0x000fc60000000000 */
[----:B------:R-:W-:-:S04]  /*0700*/  IMAD.HI.U32 R4, R15, R6, RZ ;  /* 0x000000060f047227 */ /* 0x000fc800078e00ff */
[----:B------:R-:W-:-:S04]  /*0710*/  IMAD.HI.U32 R2, R15, R3, RZ ;  /* 0x000000030f027227 */ /* 0x000fc800078e00ff */
[----:B------:R-:W-:Y:S02]  /*0720*/  IMAD.MOV R5, RZ, RZ, -R2 ;  /* 0x000000ffff057224 */ /* 0x000fe400078e0a02 */
[----:B------:R-:W-:Y:S02]  /*0730*/  IMAD.MOV R7, RZ, RZ, -R4 ;  /* 0x000000ffff077224 */ /* 0x000fe400078e0a04 */
[C---:B------:R-:W-:Y:S02]  /*0740*/  IMAD R3, R0.reuse, R5, R3 ;  /* 0x0000000500037224 */ /* 0x040fe400078e0203 */
[----:B------:R-:W-:-:S03]  /*0750*/  IMAD R5, R0, R7, R6 ;  /* 0x0000000700057224 */ /* 0x000fc600078e0206 */
[C---:B------:R-:W-:Y:S02]  /*0760*/  ISETP.GT.U32.AND P2, PT, R0.reuse, R3, PT ;  /* 0x000000030000720c */ /* 0x040fe40003f44070 */
[----:B------:R-:W-:-:S11]  /*0770*/  ISETP.GT.U32.AND P5, PT, R0, R5, PT ;  /* 0x000000050000720c */ /* 0x000fd60003fa4070 */
[--C-:B------:R-:W-:Y:S02]  /*0780*/  @!P2 IMAD.IADD R3, R3, 0x1, -R0.reuse ;  /* 0x000000010303a824 */ /* 0x100fe400078e0a00 */
[----:B------:R-:W-:Y:S02]  /*0790*/  @!P5 IMAD.IADD R5, R5, 0x1, -R0 ;  /* 0x000000010505d824 */ /* 0x000fe400078e0a00 */
[----:B------:R-:W-:Y:S01]  /*07a0*/  @!P2 VIADD R2, R2, 0x1 ;  /* 0x000000010202a836 */ /* 0x000fe20000000000 */
[-C--:B------:R-:W-:Y:S01]  /*07b0*/  ISETP.GE.U32.AND P0, PT, R3, R0.reuse, PT ;  /* 0x000000000300720c */ /* 0x080fe20003f06070 */
[----:B------:R-:W-:Y:S01]  /*07c0*/  @!P5 VIADD R4, R4, 0x1 ;  /* 0x000000010404d836 */ /* 0x000fe20000000000 */
[----:B------:R-:W-:Y:S02]  /*07d0*/  LOP3.LUT R3, R14, 0x1, R17, 0x1e, !PT ;  /* 0x000000010e037812 */ /* 0x000fe400078e1e11 */
[----:B------:R-:W-:Y:S02]  /*07e0*/  ISETP.GE.U32.AND P1, PT, R5, R0, PT ;  /* 0x000000000500720c */ /* 0x000fe40003f26070 */
[----:B------:R-:W-:-:S02]  /*07f0*/  ISETP.GE.AND P3, PT, R3, RZ, PT ;  /* 0x000000ff0300720c */ /* 0x000fc40003f66270 */
[----:B------:R-:W-:-:S04]  /*0800*/  LOP3.LUT R5, R17, R14, RZ, 0x3c, !PT ;  /* 0x0000000e11057212 */ /* 0x000fc800078e3cff */
[----:B------:R-:W-:Y:S01]  /*0810*/  ISETP.GE.AND P2, PT, R5, RZ, PT ;  /* 0x000000ff0500720c */ /* 0x000fe20003f46270 */
[----:B------:R-:W-:-:S04]  /*0820*/  @P0 VIADD R2, R2, 0x1 ;  /* 0x0000000102020836 */ /* 0x000fc80000000000 */
[----:B------:R-:W-:Y:S02]  /*0830*/  @P1 VIADD R4, R4, 0x1 ;  /* 0x0000000104041836 */ /* 0x000fe40000000000 */
[----:B------:R-:W-:-:S05]  /*0840*/  @!P3 IMAD.MOV R2, RZ, RZ, -R2 ;  /* 0x000000ffff02b224 */ /* 0x000fca00078e0a02 */
[C---:B------:R-:W-:Y:S01]  /*0850*/  SEL R10, R9.reuse, R2, !P4 ;  /* 0x00000002090a7207 */ /* 0x040fe20006000000 */
[----:B------:R-:W-:Y:S01]  /*0860*/  @!P2 IMAD.MOV R4, RZ, RZ, -R4 ;  /* 0x000000ffff04a224 */ /* 0x000fe200078e0a04 */
[----:B------:R-:W2:Y:S03]  /*0870*/  LDC.64 R2, c[0x0][0x210] ;  /* 0x00008400ff027b82 */ /* 0x000ea60000000a00 */
[----:B------:R-:W-:Y:S01]  /*0880*/  IMAD.MOV R21, RZ, RZ, -R10 ;  /* 0x000000ffff157224 */ /* 0x000fe200078e0a0a */
[----:B------:R-:W-:-:S03]  /*0890*/  SEL R8, R9, R4, !P4 ;  /* 0x0000000409087207 */ /* 0x000fc60006000000 */
[----:B------:R-:W-:Y:S02]  /*08a0*/  IMAD R21, R14, R21, R11 ;  /* 0x000000150e157224 */ /* 0x000fe400078e020b */
[----:B------:R-:W-:-:S03]  /*08b0*/  IMAD.MOV R19, RZ, RZ, -R8 ;  /* 0x000000ffff137224 */ /* 0x000fc600078e0a08 */
[----:B------:R-:W-:Y:S01]  /*08c0*/  ISETP.GE.AND P0, PT, R21, UR4, PT ;  /* 0x0000000415007c0c */ /* 0x000fe2000bf06270 */
[----:B------:R-:W-:-:S03]  /*08d0*/  IMAD R19, R14, R19, R17 ;  /* 0x000000130e137224 */ /* 0x000fc600078e0211 */
[----:B------:R-:W-:Y:S02]  /*08e0*/  ISETP.LT.AND P3, PT, R11, UR7, !P0 ;  /* 0x000000070b007c0c */ /* 0x000fe4000c761270 */
[----:B------:R-:W-:Y:S02]  /*08f0*/  ISETP.GE.AND P1, PT, R19, UR4, PT ;  /* 0x0000000413007c0c */ /* 0x000fe4000bf26270 */
[C---:B------:R-:W-:Y:S02]  /*0900*/  LOP3.LUT R23, R17.reuse, 0x2, RZ, 0xfc, !PT ;  /* 0x0000000211177812 */ /* 0x040fe400078efcff */
[----:B------:R-:W-:Y:S01]  /*0910*/  ISETP.LT.AND P2, PT, R17, UR7, !P1 ;  /* 0x0000000711007c0c */ /* 0x000fe2000cf41270 */
[--C-:B--2---:R-:W-:Y:S01]  /*0920*/  IMAD.WIDE R6, R21, 0x8, R2.reuse ;  /* 0x0000000815067825 */ /* 0x104fe200078e0202 */
[----:B------:R-:W-:Y:S02]  /*0930*/  P2R R16, PR, RZ, 0x2 ;  /* 0x00000002ff107803 */ /* 0x000fe40000000000 */
[----:B------:R-:W-:Y:S01]  /*0940*/  P2R R18, PR, RZ, 0x1 ;  /* 0x00000001ff127803 */ /* 0x000fe20000000000 */
[----:B------:R-:W-:-:S02]  /*0950*/  IMAD.WIDE R4, R19, 0x8, R2 ;  /* 0x0000000813047825 */ /* 0x000fc400078e0202 */
[----:B-1----:R-:W-:Y:S02]  /*0960*/  @P3 R2UR UR10, R12 ;  /* 0x000000000c0a32ca */ /* 0x002fe400000e0000 */
[----:B------:R-:W-:-:S04]  /*0970*/  @P3 R2UR UR11, R13 ;  /* 0x000000000d0b32ca */ /* 0x000fc800000e0000 */
[----:B------:R-:W-:Y:S02]  /*0980*/  @P2 R2UR UR8, R12 ;  /* 0x000000000c0822ca */ /* 0x000fe400000e0000 */
[----:B------:R-:W-:-:S07]  /*0990*/  @P2 R2UR UR9, R13 ;  /* 0x000000000d0922ca */ /* 0x000fce00000e0000 */
[----:B------:R-:W2:Y:S06]  /*09a0*/  @P3 LDG.E.EL.64 R6, desc[UR10][R6.64] ;  /* 0x0000000a06063981 */ /* 0x000eac000c2e1b00 */
[----:B------:R-:W3:Y:S01]  /*09b0*/  @P2 LDG.E.EL.64 R4, desc[UR8][R4.64] ;  /* 0x0000000804042981 */ /* 0x000ee2000c2e1b00 */
[----:B------:R-:W-:Y:S02]  /*09c0*/  IABS R25, R23 ;  /* 0x0000001700197213 */ /* 0x000fe40000000000 */
[----:B------:R-:W-:Y:S02]  /*09d0*/  PLOP3.LUT P1, PT, PT, PT, PT, 0x8, 0x0 ;  /* 0x000000000000781c */ /* 0x000fe40003f2e170 */
[----:B------:R-:W-:Y:S01]  /*09e0*/  PLOP3.LUT P0, PT, PT, PT, PT, 0x8, 0x0 ;  /* 0x000000000000781c */ /* 0x000fe20003f0e170 */
[----:B------:R-:W-:-:S04]  /*09f0*/  IMAD.HI.U32 R20, R15, R25, RZ ;  /* 0x000000190f147227 */ /* 0x000fc800078e00ff */
[----:B------:R-:W-:-:S04]  /*0a00*/  IMAD.MOV R22, RZ, RZ, -R20 ;  /* 0x000000ffff167224 */ /* 0x000fc800078e0a14 */
[----:B------:R-:W-:Y:S01]  /*0a10*/  IMAD R25, R0, R22, R25 ;  /* 0x0000001600197224 */ /* 0x000fe200078e0219 */
[----:B------:R-:W-:-:S04]  /*0a20*/  LOP3.LUT R22, R14, 0x2, R17, 0x1e, !PT ;  /* 0x000000020e167812 */ /* 0x000fc800078e1e11 */
[----:B------:R-:W-:-:S13]  /*0a30*/  ISETP.GT.U32.AND P6, PT, R0, R25, PT ;  /* 0x000000190000720c */ /* 0x000fda0003fc4070 */
[----:B------:R-:W-:Y:S02]  /*0a40*/  @!P6 IMAD.IADD R25, R25, 0x1, -R0 ;  /* 0x000000011919e824 */ /* 0x000fe400078e0a00 */
[----:B------:R-:W-:Y:S01]  /*0a50*/  @!P6 VIADD R20, R20, 0x1 ;  /* 0x000000011414e836 */ /* 0x000fe20000000000 */
[----:B------:R-:W-:Y:S02]  /*0a60*/  ISETP.GE.AND P6, PT, R22, RZ, PT ;  /* 0x000000ff1600720c */ /* 0x000fe40003fc6270 */
[----:B------:R-:W-:-:S13]  /*0a70*/  ISETP.GE.U32.AND P5, PT, R25, R0, PT ;  /* 0x000000001900720c */ /* 0x000fda0003fa6070 */
[----:B------:R-:W-:-:S04]  /*0a80*/  @P5 VIADD R20, R20, 0x1 ;  /* 0x0000000114145836 */ /* 0x000fc80000000000 */
[----:B------:R-:W-:-:S05]  /*0a90*/  @!P6 IMAD.MOV R20, RZ, RZ, -R20 ;  /* 0x000000ffff14e224 */ /* 0x000fca00078e0a14 */
[----:B------:R-:W-:-:S05]  /*0aa0*/  SEL R20, R9, R20, !P4 ;  /* 0x0000001409147207 */ /* 0x000fca0006000000 */
[----:B------:R-:W-:-:S04]  /*0ab0*/  IMAD.MOV R25, RZ, RZ, -R20 ;  /* 0x000000ffff197224 */ /* 0x000fc800078e0a14 */
[----:B------:R-:W-:Y:S01]  /*0ac0*/  IMAD R25, R14, R25, R23 ;  /* 0x000000190e197224 */ /* 0x000fe200078e0217 */
[----:B--2---:R-:W-:-:S04]  /*0ad0*/  @P3 ISETP.NE.U32.AND P5, PT, R6, RZ, PT ;  /* 0x000000ff0600320c */ /* 0x004fc80003fa5070 */
[----:B------:R-:W-:Y:S02]  /*0ae0*/  @P3 ISETP.NE.AND.EX P1, PT, R7, RZ, PT, P5 ;  /* 0x000000ff0700320c */ /* 0x000fe40003f25350 */
[----:B---3--:R-:W-:-:S04]  /*0af0*/  @P2 ISETP.NE.U32.AND P3, PT, R4, RZ, PT ;  /* 0x000000ff0400220c */ /* 0x008fc80003f65070 */
[----:B------:R-:W-:Y:S01]  /*0b00*/  @P2 ISETP.NE.AND.EX P0, PT, R5, RZ, PT, P3 ;  /* 0x000000ff0500220c */ /* 0x000fe20003f05330 */
[C---:B------:R-:W-:Y:S01]  /*0b10*/  IMAD.WIDE R4, R25.reuse, 0x8, R2 ;  /* 0x0000000819047825 */ /* 0x040fe200078e0202 */
[----:B------:R-:W-:Y:S02]  /*0b20*/  ISETP.GE.AND P2, PT, R25, UR4, PT ;  /* 0x0000000419007c0c */ /* 0x000fe4000bf46270 */
[----:B------:R-:W-:Y:S02]  /*0b30*/  LOP3.LUT R7, R17, 0x3, RZ, 0xfc, !PT ;  /* 0x0000000311077812 */ /* 0x000fe400078efcff */
[----:B------:R-:W-:Y:S02]  /*0b40*/  ISETP.LT.AND P5, PT, R23, UR7, !P2 ;  /* 0x0000000717007c0c */ /* 0x000fe4000d7a1270 */
[----:B------:R-:W-:Y:S02]  /*0b50*/  PLOP3.LUT P3, PT, PT, PT, PT, 0x8, 0x0 ;  /* 0x000000000000781c */ /* 0x000fe40003f6e170 */
[----:B------:R-:W-:-:S09]  /*0b60*/  P2R R6, PR, RZ, 0x1 ;  /* 0x00000001ff067803 */ /* 0x000fd20000000000 */
[----:B------:R-:W-:Y:S02]  /*0b70*/  @P5 R2UR UR8, R12 ;  /* 0x000000000c0852ca */ /* 0x000fe400000e0000 */
[----:B------:R-:W-:-:S13]  /*0b80*/  @P5 R2UR UR9, R13 ;  /* 0x000000000d0952ca */ /* 0x000fda00000e0000 */
[----:B------:R-:W2:Y:S01]  /*0b90*/  @P5 LDG.E.EL.64 R4, desc[UR8][R4.64] ;  /* 0x0000000804045981 */ /* 0x000ea2000c2e1b00 */
[----:B------:R-:W-:-:S05]  /*0ba0*/  IABS R27, R7 ;  /* 0x00000007001b7213 */ /* 0x000fca0000000000 */
[----:B------:R-:W-:-:S04]  /*0bb0*/  IMAD.HI.U32 R15, R15, R27, RZ ;  /* 0x0000001b0f0f7227 */ /* 0x000fc800078e00ff */
[----:B------:R-:W-:-:S04]  /*0bc0*/  IMAD.MOV R22, RZ, RZ, -R15 ;  /* 0x000000ffff167224 */ /* 0x000fc800078e0a0f */
[----:B------:R-:W-:Y:S01]  /*0bd0*/  IMAD R27, R0, R22, R27 ;  /* 0x00000016001b7224 */ /* 0x000fe200078e021b */
[----:B--2---:R-:W-:-:S04]  /*0be0*/  @P5 ISETP.NE.U32.AND P6, PT, R4, RZ, PT ;  /* 0x000000ff0400520c */ /* 0x004fc80003fc5070 */
[----:B------:R-:W-:Y:S02]  /*0bf0*/  @P5 ISETP.NE.AND.EX P3, PT, R5, RZ, PT, P6 ;  /* 0x000000ff0500520c */ /* 0x000fe40003f65360 */
[----:B------:R-:W-:Y:S01]  /*0c00*/  ISETP.GT.U32.AND P5, PT, R0, R27, PT ;  /* 0x0000001b0000720c */ /* 0x000fe20003fa4070 */
[----:B------:R-:W1:-:S12]  /*0c10*/  LDC.64 R4, c[0x0][0x218] ;  /* 0x00008600ff047b82 */ /* 0x000e580000000a00 */
[----:B------:R-:W-:Y:S02]  /*0c20*/  @!P5 IMAD.IADD R27, R27, 0x1, -R0 ;  /* 0x000000011b1bd824 */ /* 0x000fe400078e0a00 */
[----:B------:R-:W-:-:S03]  /*0c30*/  @!P5 VIADD R15, R15, 0x1 ;  /* 0x000000010f0fd836 */ /* 0x000fc60000000000 */
[----:B------:R-:W-:Y:S02]  /*0c40*/  ISETP.GE.U32.AND P5, PT, R27, R0, PT ;  /* 0x000000001b00720c */ /* 0x000fe40003fa6070 */
[----:B------:R-:W-:-:S11]  /*0c50*/  LOP3.LUT R0, R14, 0x3, R17, 0x1e, !PT ;  /* 0x000000030e007812 */ /* 0x000fd600078e1e11 */
[----:B------:R-:W-:Y:S01]  /*0c60*/  @P5 VIADD R15, R15, 0x1 ;  /* 0x000000010f0f5836 */ /* 0x000fe20000000000 */
[----:B------:R-:W-:-:S13]  /*0c70*/  ISETP.GE.AND P5, PT, R0, RZ, PT ;  /* 0x000000ff0000720c */ /* 0x000fda0003fa6270 */
[----:B------:R-:W-:-:S05]  /*0c80*/  @!P5 IMAD.MOV R15, RZ, RZ, -R15 ;  /* 0x000000ffff0fd224 */ /* 0x000fca00078e0a0f */
[----:B------:R-:W-:-:S05]  /*0c90*/  SEL R9, R9, R15, !P4 ;  /* 0x0000000f09097207 */ /* 0x000fca0006000000 */
[----:B------:R-:W-:-:S04]  /*0ca0*/  IMAD.MOV R0, RZ, RZ, -R9 ;  /* 0x000000ffff007224 */ /* 0x000fc800078e0a09 */
[----:B------:R-:W-:-:S04]  /*0cb0*/  IMAD R14, R14, R0, R7 ;  /* 0x000000000e0e7224 */ /* 0x000fc800078e0207 */
[C---:B------:R-:W-:Y:S01]  /*0cc0*/  IMAD.WIDE R2, R14.reuse, 0x8, R2 ;  /* 0x000000080e027825 */ /* 0x040fe200078e0202 */
[----:B------:R-:W-:-:S04]  /*0cd0*/  ISETP.GE.AND P4, PT, R14, UR4, PT ;  /* 0x000000040e007c0c */ /* 0x000fc8000bf86270 */
[----:B------:R-:W-:-:S13]  /*0ce0*/  ISETP.LT.AND P5, PT, R7, UR7, !P4 ;  /* 0x0000000707007c0c */ /* 0x000fda000e7a1270 */
[----:B------:R-:W-:Y:S02]  /*0cf0*/  @P5 R2UR UR8, R12 ;  /* 0x000000000c0852ca */ /* 0x000fe400000e0000 */
[----:B------:R-:W-:-:S13]  /*0d00*/  @P5 R2UR UR9, R13 ;  /* 0x000000000d0952ca */ /* 0x000fda00000e0000 */
[----:B------:R-:W2:Y:S01]  /*0d10*/  @P5 LDG.E.EL.64 R2, desc[UR8][R2.64] ;  /* 0x0000000802025981 */ /* 0x000ea2000c2e1b00 */
[----:B------:R-:W-:Y:S01]  /*0d20*/  PLOP3.LUT P6, PT, PT, PT, PT, 0x8, 0x0 ;  /* 0x000000000000781c */ /* 0x000fe20003fce170 */
[----:B-1----:R-:W-:Y:S01]  /*0d30*/  IMAD.WIDE R4, R17, 0x2, R4 ;  /* 0x0000000211047825 */ /* 0x002fe200078e0204 */
[----:B------:R-:W-:Y:S02]  /*0d40*/  SEL R0, RZ, 0xfc00, P1 ;  /* 0x0000fc00ff007807 */ /* 0x000fe40000800000 */
[----:B------:R-:W-:Y:S02]  /*0d50*/  ISETP.NE.AND P1, PT, R16, RZ, PT ;  /* 0x000000ff1000720c */ /* 0x000fe40003f25270 */
[----:B--2---:R-:W-:-:S04]  /*0d60*/  @P5 ISETP.NE.U32.AND P0, PT, R2, RZ, PT ;  /* 0x000000ff0200520c */ /* 0x004fc80003f05070 */
[----:B------:R-:W-:Y:S02]  /*0d70*/  @P5 ISETP.NE.AND.EX P6, PT, R3, RZ, PT, P0 ;  /* 0x000000ff0300520c */ /* 0x000fe40003fc5300 */
[----:B------:R-:W-:Y:S02]  /*0d80*/  ISETP.GT.AND P5, PT, R21, R10, PT ;  /* 0x0000000a1500720c */ /* 0x000fe40003fa4270 */
[----:B------:R-:W-:Y:S02]  /*0d90*/  ISETP.NE.AND P0, PT, R18, RZ, PT ;  /* 0x000000ff1200720c */ /* 0x000fe40003f05270 */
[----:B------:R-:W-:Y:S02]  /*0da0*/  SEL R10, R0, 0xfc00, !P5 ;  /* 0x0000fc00000a7807 */ /* 0x000fe40006800000 */
[----:B------:R-:W-:Y:S02]  /*0db0*/  ISETP.NE.AND P5, PT, R6, RZ, PT ;  /* 0x000000ff0600720c */ /* 0x000fe40003fa5270 */
[----:B------:R-:W-:-:S02]  /*0dc0*/  SEL R15, R10, RZ, !P0 ;  /* 0x000000ff0a0f7207 */ /* 0x000fc40004000000 */
[----:B------:R-:W-:Y:S02]  /*0dd0*/  SEL R0, RZ, 0xfc00, P5 ;  /* 0x0000fc00ff007807 */ /* 0x000fe40002800000 */
[----:B------:R-:W-:Y:S02]  /*0de0*/  ISETP.GT.AND P5, PT, R19, R8, PT ;  /* 0x000000081300720c */ /* 0x000fe40003fa4270 */
[----:B------:R-:W-:Y:S02]  /*0df0*/  ISETP.GE.AND P0, PT, R11, UR7, PT ;  /* 0x000000070b007c0c */ /* 0x000fe4000bf06270 */
[----:B------:R-:W-:Y:S02]  /*0e00*/  SEL R0, R0, 0xfc00, !P5 ;  /* 0x0000fc0000007807 */ /* 0x000fe40006800000 */
[----:B------:R-:W-:Y:S02]  /*0e10*/  ISETP.GE.AND P5, PT, R17, UR7, PT ;  /* 0x0000000711007c0c */ /* 0x000fe4000bfa6270 */
[----:B------:R-:W-:-:S02]  /*0e20*/  SEL R3, R0, RZ, !P1 ;  /* 0x000000ff00037207 */ /* 0x000fc40004800000 */
[----:B------:R-:W-:Y:S02]  /*0e30*/  ISETP.GE.AND P1, PT, R23, UR7, PT ;  /* 0x0000000717007c0c */ /* 0x000fe4000bf26270 */
[----:B------:R-:W-:Y:S02]  /*0e40*/  SEL R0, RZ, 0xfc00, P3 ;  /* 0x0000fc00ff007807 */ /* 0x000fe40001800000 */
[----:B------:R-:W-:Y:S02]  /*0e50*/  ISETP.GT.AND P3, PT, R25, R20, PT ;  /* 0x000000141900720c */ /* 0x000fe40003f64270 */
[C---:B------:R-:W-:Y:S02]  /*0e60*/  @!P0 R2UR UR10, R12.reuse ;  /* 0x000000000c0a82ca */ /* 0x040fe400000e0000 */
[----:B------:R-:W-:Y:S02]  /*0e70*/  @!P0 R2UR UR11, R13 ;  /* 0x000000000d0b82ca */ /* 0x000fe400000e0000 */
[----:B------:R-:W-:-:S02]  /*0e80*/  @!P5 R2UR UR8, R12 ;  /* 0x000000000c08d2ca */ /* 0x000fc400000e0000 */
[C---:B------:R-:W-:Y:S02]  /*0e90*/  @!P5 R2UR UR9, R13.reuse ;  /* 0x000000000d09d2ca */ /* 0x040fe400000e0000 */
[----:B------:R-:W-:Y:S02]  /*0ea0*/  @!P1 R2UR UR12, R12 ;  /* 0x000000000c0c92ca */ /* 0x000fe400000e0000 */
[----:B------:R-:W-:Y:S02]  /*0eb0*/  @!P1 R2UR UR13, R13 ;  /* 0x000000000d0d92ca */ /* 0x000fe400000e0000 */
[----:B------:R-:W-:Y:S02]  /*0ec0*/  SEL R0, R0, 0xfc00, !P3 ;  /* 0x0000fc0000007807 */ /* 0x000fe40005800000 */
[----:B------:R-:W-:Y:S01]  /*0ed0*/  ISETP.GE.AND P3, PT, R7, UR7, PT ;  /* 0x0000000707007c0c */ /* 0x000fe2000bf66270 */
[----:B------:R1:W-:Y:S01]  /*0ee0*/  @!P0 STG.E.U16 desc[UR10][R4.64+0x2], R15 ;  /* 0x0000020f04008986 */ /* 0x0003e2000c10150a */
[----:B------:R-:W-:-:S02]  /*0ef0*/  SEL R7, R0, RZ, !P2 ;  /* 0x000000ff00077207 */ /* 0x000fc40005000000 */
[----:B------:R-:W-:Y:S01]  /*0f00*/  ISETP.GT.AND P2, PT, R14, R9, PT ;  /* 0x000000090e00720c */ /* 0x000fe20003f44270 */
[----:B------:R1:W-:Y:S01]  /*0f10*/  @!P5 STG.E.U16 desc[UR8][R4.64], R3 ;  /* 0x000000030400d986 */ /* 0x0003e2000c101508 */
[----:B------:R-:W-:-:S03]  /*0f20*/  SEL R0, RZ, 0xfc00, P6 ;  /* 0x0000fc00ff007807 */ /* 0x000fc60003000000 */
[----:B------:R1:W-:Y:S04]  /*0f30*/  @!P1 STG.E.U16 desc[UR12][R4.64+0x4], R7 ;  /* 0x0000040704009986 */ /* 0x0003e8000c10150c */
[----:B------:R-:W-:Y:S05]  /*0f40*/  @P3 EXIT ;  /* 0x000000000000394d */ /* 0x000fea0003800000 */
[----:B------:R-:W-:Y:S02]  /*0f50*/  R2UR UR8, R12 ;  /* 0x000000000c0872ca */ /* 0x000fe400000e0000 */
[----:B------:R-:W-:Y:S02]  /*0f60*/  R2UR UR9, R13 ;  /* 0x000000000d0972ca */ /* 0x000fe400000e0000 */
[----:B------:R-:W-:-:S04]  /*0f70*/  SEL R0, R0, 0xfc00, !P2 ;  /* 0x0000fc0000007807 */ /* 0x000fc80005000000 */
[----:B-1----:R-:W-:-:S07]  /*0f80*/  SEL R3, R0, RZ, !P4 ;  /* 0x000000ff00037207 */ /* 0x002fce0006000000 */
[----:B------:R-:W-:Y:S01]  /*0f90*/  STG.E.U16 desc[UR8][R4.64+0x6], R3 ;  /* 0x0000060304007986 */ /* 0x000fe2000c101508 */
[----:B------:R-:W-:Y:S05]  /*0fa0*/  EXIT ;  /* 0x000000000000794d */ /* 0x000fea0003800000 */
.L_x_1:
[----:B------:R-:W-:-:S00]  /*0fb0*/  BRA `(.L_x_1) ;  /* 0xfffffffc00fc7947 */ /* 0x000fc0000383ffff */
[----:B------:R-:W-:-:S00]  /*0fc0*/  NOP ;  /* 0x0000000000007918 */ /* 0x000fc00000000000 */
        /* <DEDUP_REMOVED lines=11> */
.L_x_2:


//--------------------- .nv.global.init           --------------------------
	.section	.nv.global.init,"aw",@progbits
.nv.global.init:
	.type		assertFunc_0,@object
	.size		assertFunc_0,(assertMessage_0 - assertFunc_0)
assertFunc_0:
        /*0000*/ 	.byte	0x75, 0x6e, 0x6b, 0x6e, 0x6f, 0x77, 0x6e, 0x00
	.type		assertMessage_0,@object
	.size		assertMessage_0,(assertFile_0 - assertMessage_0)
assertMessage_0:
        /*0008*/ 	.byte	0x69, 0x6e, 0x64, 0x65, 0x78, 0x20, 0x6f, 0x75, 0x74, 0x20, 0x6f, 0x66, 0x20, 0x62, 0x6f, 0x75
        /*0018*/ 	.byte	0x6e, 0x64, 0x73, 0x3a, 0x20, 0x78, 0x30, 0x20, 0x3c, 0x20, 0x6b, 0x73, 0x32, 0x00
	.type		assertFile_0,@object
	.size		assertFile_0,(.L_1 - assertFile_0)
assertFile_0:
        /*0026*/ 	.byte	0x2e, 0x2f, 0x6c, 0x6f, 0x63, 0x61, 0x6c, 0x5f, 0x63, 0x61, 0x63, 0x68, 0x65, 0x2f, 0x70, 0x61
        /*0036*/ 	.byte	0x2f, 0x63, 0x70, 0x61, 0x78, 0x34, 0x32, 0x6e, 0x65, 0x76, 0x73, 0x7a, 0x67, 0x72, 0x73, 0x32
        /*0046*/ 	.byte	0x74, 0x6d, 0x32, 0x77, 0x66, 0x36, 0x6b, 0x73, 0x72, 0x37, 0x73, 0x73, 0x32, 0x32, 0x33, 0x62
        /*0056*/ 	.byte	0x6c, 0x36, 0x32, 0x6d, 0x35, 0x64, 0x33, 0x67, 0x66, 0x6c, 0x36, 0x64, 0x69, 0x70, 0x69, 0x72
        /*0066*/ 	.byte	0x68, 0x77, 0x6c, 0x6a, 0x70, 0x2e, 0x70, 0x79, 0x00
.L_1:


//--------------------- .nv.constant0.triton_poi_fused_constant_pad_nd_scalar_tensor_where_5 --------------------------
	.section	.nv.constant0.triton_poi_fused_constant_pad_nd_scalar_tensor_where_5,"a",@progbits
	.sectionflags	@""
	.align	4
.nv.constant0.triton_poi_fused_constant_pad_nd_scalar_tensor_where_5:
	.zero		568


//--------------------- SYMBOLS --------------------------

	.type		__assertfail,@function
